//
// Generated by NVIDIA NVVM Compiler
//
// Compiler Build ID: CL-36424714
// Cuda compilation tools, release 13.0, V13.0.88
// Based on NVVM 20.0.0
//

.version 9.0
.target sm_100
.address_size 64

	// .globl	_Z14compute_stressPf
.global .align 4 .b8 __cudart_i2opi_f[24] = {65, 144, 67, 60, 153, 149, 98, 219, 192, 221, 52, 245, 209, 87, 39, 252, 41, 21, 68, 78, 110, 131, 249, 162};

.visible .entry _Z14compute_stressPf(
	.param .u64 .ptr .align 1 _Z14compute_stressPf_param_0
)
{
	.local .align 4 .b8 	__local_depot0[28];
	.reg .b64 	%SP;
	.reg .b64 	%SPL;
	.reg .pred 	%p<18>;
	.reg .b32 	%r<87>;
	.reg .b32 	%f<50>;
	.reg .b64 	%rd<41>;
	.reg .b64 	%fd<5>;

	mov.u64 	%SPL, __local_depot0;
	ld.param.u64 	%rd14, [_Z14compute_stressPf_param_0];
	add.u64 	%rd1, %SPL, 0;
	add.u64 	%rd2, %SPL, 0;
	mov.u32 	%r29, %ctaid.x;
	mov.u32 	%r30, %ntid.x;
	mov.u32 	%r31, %tid.x;
	mad.lo.s32 	%r1, %r29, %r30, %r31;
	setp.gt.s32 	%p2, %r1, 1048575;
	@%p2 bra 	$L__BB0_16;
	cvta.to.global.u64 	%rd17, %rd14;
	mul.wide.s32 	%rd18, %r1, 4;
	add.s64 	%rd3, %rd17, %rd18;
	ld.global.f32 	%f10, [%rd3];
	mul.f32 	%f11, %f10, 0f3F22F983;
	cvt.rni.s32.f32 	%r33, %f11;
	cvt.rn.f32.s32 	%f12, %r33;
	fma.rn.f32 	%f13, %f12, 0fBFC90FDA, %f10;
	fma.rn.f32 	%f14, %f12, 0fB3A22168, %f13;
	fma.rn.f32 	%f15, %f12, 0fA7C234C5, %f14;
	abs.f32 	%f16, %f10;
	setp.ltu.f32 	%p3, %f16, 0f47CE4780;
	setp.eq.f32 	%p4, %f16, 0f7F800000;
	mov.b32 	%r2, %f10;
	shr.u32 	%r34, %r2, 23;
	and.b32  	%r35, %r34, 224;
	add.s32 	%r36, %r35, -128;
	shl.b32 	%r37, %r2, 8;
	or.b32  	%r3, %r37, -2147483648;
	shr.u32 	%r38, %r36, 5;
	and.b32  	%r4, %r34, 31;
	mul.wide.u32 	%rd19, %r38, 4;
	sub.s64 	%rd4, %rd2, %rd19;
	sub.s32 	%r5, 32, %r4;
	mov.f32 	%f47, 0f00000000;
	mul.rn.f32 	%f17, %f10, %f47;
	sub.s64 	%rd5, %rd1, %rd19;
	or.pred  	%p1, %p3, %p4;
	selp.b32 	%r6, %r33, 0, %p3;
	selp.f32 	%f1, %f15, %f17, %p3;
	mov.b32 	%r78, 0;
$L__BB0_2:
	mov.u32 	%r82, %r6;
	mov.f32 	%f48, %f1;
	@%p1 bra 	$L__BB0_8;
	mov.b64 	%rd39, 0;
	mov.b32 	%r79, 0;
	mov.u64 	%rd37, __cudart_i2opi_f;
	mov.u64 	%rd38, %rd2;
$L__BB0_4:
	.pragma "nounroll";
	ld.global.nc.u32 	%r40, [%rd37];
	mad.wide.u32 	%rd22, %r40, %r3, %rd39;
	shr.u64 	%rd39, %rd22, 32;
	st.local.u32 	[%rd38], %rd22;
	add.s32 	%r79, %r79, 1;
	add.s64 	%rd38, %rd38, 4;
	add.s64 	%rd37, %rd37, 4;
	setp.ne.s32 	%p5, %r79, 6;
	@%p5 bra 	$L__BB0_4;
	setp.eq.s32 	%p6, %r4, 0;
	st.local.u32 	[%rd2+24], %rd39;
	ld.local.u32 	%r80, [%rd4+24];
	ld.local.u32 	%r81, [%rd4+20];
	@%p6 bra 	$L__BB0_7;
	shl.b32 	%r41, %r80, %r4;
	shr.u32 	%r42, %r81, %r5;
	add.s32 	%r80, %r42, %r41;
	shl.b32 	%r43, %r81, %r4;
	ld.local.u32 	%r44, [%rd4+16];
	shr.u32 	%r45, %r44, %r5;
	add.s32 	%r81, %r45, %r43;
$L__BB0_7:
	setp.lt.s32 	%p7, %r2, 0;
	shr.u32 	%r46, %r80, 30;
	shf.l.wrap.b32 	%r47, %r81, %r80, 2;
	shl.b32 	%r48, %r81, 2;
	shr.u32 	%r49, %r47, 31;
	add.s32 	%r50, %r49, %r46;
	neg.s32 	%r51, %r50;
	selp.b32 	%r82, %r51, %r50, %p7;
	xor.b32  	%r52, %r47, %r2;
	shr.s32 	%r53, %r47, 31;
	xor.b32  	%r54, %r53, %r47;
	xor.b32  	%r55, %r53, %r48;
	cvt.u64.u32 	%rd23, %r54;
	shl.b64 	%rd24, %rd23, 32;
	cvt.u64.u32 	%rd25, %r55;
	or.b64  	%rd26, %rd24, %rd25;
	cvt.rn.f64.s64 	%fd1, %rd26;
	mul.f64 	%fd2, %fd1, 0d3BF921FB54442D19;
	cvt.rn.f32.f64 	%f18, %fd2;
	neg.f32 	%f19, %f18;
	setp.lt.s32 	%p8, %r52, 0;
	selp.f32 	%f48, %f19, %f18, %p8;
$L__BB0_8:
	mul.rn.f32 	%f20, %f48, %f48;
	and.b32  	%r56, %r82, 1;
	setp.eq.b32 	%p9, %r56, 1;
	selp.f32 	%f21, 0f3F800000, %f48, %p9;
	fma.rn.f32 	%f22, %f20, %f21, 0f00000000;
	fma.rn.f32 	%f23, %f20, 0f37CBAC00, 0fBAB607ED;
	selp.f32 	%f24, %f23, 0fB94D4153, %p9;
	selp.f32 	%f25, 0f3D2AAABB, 0f3C0885E4, %p9;
	fma.rn.f32 	%f26, %f24, %f20, %f25;
	selp.f32 	%f27, 0fBEFFFFFF, 0fBE2AAAA8, %p9;
	fma.rn.f32 	%f28, %f26, %f20, %f27;
	fma.rn.f32 	%f29, %f28, %f22, %f21;
	and.b32  	%r57, %r82, 2;
	setp.eq.s32 	%p10, %r57, 0;
	mov.f32 	%f30, 0f00000000;
	sub.f32 	%f31, %f30, %f29;
	selp.f32 	%f5, %f29, %f31, %p10;
	mov.u32 	%r86, %r6;
	mov.f32 	%f49, %f1;
	@%p1 bra 	$L__BB0_14;
	mov.b64 	%rd40, 0;
	mov.b32 	%r83, 0;
$L__BB0_10:
	.pragma "nounroll";
	mul.wide.u32 	%rd28, %r83, 4;
	mov.u64 	%rd29, __cudart_i2opi_f;
	add.s64 	%rd30, %rd29, %rd28;
	ld.global.nc.u32 	%r59, [%rd30];
	mad.wide.u32 	%rd31, %r59, %r3, %rd40;
	shr.u64 	%rd40, %rd31, 32;
	add.s64 	%rd32, %rd1, %rd28;
	st.local.u32 	[%rd32], %rd31;
	add.s32 	%r83, %r83, 1;
	setp.ne.s32 	%p11, %r83, 6;
	@%p11 bra 	$L__BB0_10;
	setp.eq.s32 	%p12, %r4, 0;
	st.local.u32 	[%rd1+24], %rd40;
	ld.local.u32 	%r84, [%rd5+24];
	ld.local.u32 	%r85, [%rd5+20];
	@%p12 bra 	$L__BB0_13;
	shl.b32 	%r60, %r84, %r4;
	shr.u32 	%r61, %r85, %r5;
	add.s32 	%r84, %r61, %r60;
	shl.b32 	%r62, %r85, %r4;
	ld.local.u32 	%r63, [%rd5+16];
	shr.u32 	%r64, %r63, %r5;
	add.s32 	%r85, %r64, %r62;
$L__BB0_13:
	setp.lt.s32 	%p13, %r2, 0;
	shr.u32 	%r65, %r84, 30;
	shf.l.wrap.b32 	%r66, %r85, %r84, 2;
	shl.b32 	%r67, %r85, 2;
	shr.u32 	%r68, %r66, 31;
	add.s32 	%r69, %r68, %r65;
	neg.s32 	%r70, %r69;
	selp.b32 	%r86, %r70, %r69, %p13;
	xor.b32  	%r71, %r66, %r2;
	shr.s32 	%r72, %r66, 31;
	xor.b32  	%r73, %r72, %r66;
	xor.b32  	%r74, %r72, %r67;
	cvt.u64.u32 	%rd33, %r73;
	shl.b64 	%rd34, %rd33, 32;
	cvt.u64.u32 	%rd35, %r74;
	or.b64  	%rd36, %rd34, %rd35;
	cvt.rn.f64.s64 	%fd3, %rd36;
	mul.f64 	%fd4, %fd3, 0d3BF921FB54442D19;
	cvt.rn.f32.f64 	%f32, %fd4;
	neg.f32 	%f33, %f32;
	setp.lt.s32 	%p14, %r71, 0;
	selp.f32 	%f49, %f33, %f32, %p14;
$L__BB0_14:
	add.s32 	%r75, %r86, 1;
	mul.rn.f32 	%f34, %f49, %f49;
	and.b32  	%r76, %r86, 1;
	setp.eq.b32 	%p15, %r76, 1;
	selp.f32 	%f35, %f49, 0f3F800000, %p15;
	fma.rn.f32 	%f36, %f34, %f35, 0f00000000;
	fma.rn.f32 	%f37, %f34, 0f37CBAC00, 0fBAB607ED;
	selp.f32 	%f38, 0fB94D4153, %f37, %p15;
	selp.f32 	%f39, 0f3C0885E4, 0f3D2AAABB, %p15;
	fma.rn.f32 	%f40, %f38, %f34, %f39;
	selp.f32 	%f41, 0fBE2AAAA8, 0fBEFFFFFF, %p15;
	fma.rn.f32 	%f42, %f40, %f34, %f41;
	fma.rn.f32 	%f43, %f42, %f36, %f35;
	and.b32  	%r77, %r75, 2;
	setp.eq.s32 	%p16, %r77, 0;
	mov.f32 	%f44, 0f00000000;
	sub.f32 	%f45, %f44, %f43;
	selp.f32 	%f46, %f43, %f45, %p16;
	fma.rn.f32 	%f47, %f5, %f46, %f47;
	add.s32 	%r78, %r78, 1;
	setp.ne.s32 	%p17, %r78, 1000;
	@%p17 bra 	$L__BB0_2;
	st.global.f32 	[%rd3], %f47;
$L__BB0_16:
	ret;

}
	// .globl	_Z13memory_stressPf
.visible .entry _Z13memory_stressPf(
	.param .u64 .ptr .align 1 _Z13memory_stressPf_param_0
)
{
	.reg .pred 	%p<3>;
	.reg .b32 	%r<9>;
	.reg .b32 	%f<14>;
	.reg .b64 	%rd<5>;

	ld.param.u64 	%rd2, [_Z13memory_stressPf_param_0];
	mov.u32 	%r4, %ctaid.x;
	mov.u32 	%r5, %ntid.x;
	mov.u32 	%r6, %tid.x;
	mad.lo.s32 	%r1, %r4, %r5, %r6;
	setp.gt.s32 	%p1, %r1, 1048575;
	@%p1 bra 	$L__BB1_4;
	cvta.to.global.u64 	%rd3, %rd2;
	mul.wide.s32 	%rd4, %r1, 4;
	add.s64 	%rd1, %rd3, %rd4;
	ld.global.f32 	%f5, [%rd1];
	mul.f32 	%f1, %f5, %f5;
	mov.f32 	%f13, 0f00000000;
	mov.b32 	%r8, 0;
$L__BB1_2:
	add.f32 	%f6, %f13, %f1;
	add.f32 	%f7, %f6, %f1;
	add.f32 	%f8, %f7, %f1;
	add.f32 	%f9, %f8, %f1;
	add.f32 	%f10, %f9, %f1;
	add.f32 	%f11, %f10, %f1;
	add.f32 	%f12, %f11, %f1;
	add.f32 	%f13, %f12, %f1;
	add.s32 	%r8, %r8, 8;
	setp.ne.s32 	%p2, %r8, 1000;
	@%p2 bra 	$L__BB1_2;
	st.global.f32 	[%rd1], %f13;
$L__BB1_4:
	ret;

}
	// .globl	_Z9xu_stressPf
.visible .entry _Z9xu_stressPf(
	.param .u64 .ptr .align 1 _Z9xu_stressPf_param_0
)
{
	.reg .pred 	%p<3>;
	.reg .b32 	%r<9>;
	.reg .b32 	%f<16>;
	.reg .b64 	%rd<5>;

	ld.param.u64 	%rd2, [_Z9xu_stressPf_param_0];
	mov.u32 	%r4, %ctaid.x;
	mov.u32 	%r5, %ntid.x;
	mov.u32 	%r6, %tid.x;
	mad.lo.s32 	%r1, %r4, %r5, %r6;
	setp.gt.s32 	%p1, %r1, 1048575;
	@%p1 bra 	$L__BB2_4;
	cvta.to.global.u64 	%rd3, %rd2;
	mul.wide.s32 	%rd4, %r1, 4;
	add.s64 	%rd1, %rd3, %rd4;
	ld.global.f32 	%f5, [%rd1];
	sin.approx.f32 	%f6, %f5;
	cos.approx.f32 	%f7, %f5;
	mul.f32 	%f1, %f6, %f7;
	mov.f32 	%f15, 0f00000000;
	mov.b32 	%r8, 0;
$L__BB2_2:
	add.f32 	%f8, %f15, %f1;
	add.f32 	%f9, %f8, %f1;
	add.f32 	%f10, %f9, %f1;
	add.f32 	%f11, %f10, %f1;
	add.f32 	%f12, %f11, %f1;
	add.f32 	%f13, %f12, %f1;
	add.f32 	%f14, %f13, %f1;
	add.f32 	%f15, %f14, %f1;
	add.s32 	%r8, %r8, 8;
	setp.ne.s32 	%p2, %r8, 1000;
	@%p2 bra 	$L__BB2_2;
	st.global.f32 	[%rd1], %f15;
$L__BB2_4:
	ret;

}
	// .globl	_Z13atomic_stressPf
.visible .entry _Z13atomic_stressPf(
	.param .u64 .ptr .align 1 _Z13atomic_stressPf_param_0
)
{
	.reg .pred 	%p<3>;
	.reg .b32 	%r<9>;
	.reg .b32 	%f<9>;
	.reg .b64 	%rd<5>;

	ld.param.u64 	%rd2, [_Z13atomic_stressPf_param_0];
	mov.u32 	%r4, %ctaid.x;
	mov.u32 	%r5, %ntid.x;
	mov.u32 	%r6, %tid.x;
	mad.lo.s32 	%r1, %r4, %r5, %r6;
	setp.gt.s32 	%p1, %r1, 1048575;
	@%p1 bra 	$L__BB3_3;
	cvta.to.global.u64 	%rd3, %rd2;
	mul.wide.s32 	%rd4, %r1, 4;
	add.s64 	%rd1, %rd3, %rd4;
	mov.b32 	%r8, 0;
$L__BB3_2:
	atom.global.add.f32 	%f1, [%rd1], 0f3F800000;
	atom.global.add.f32 	%f2, [%rd1], 0f3F800000;
	atom.global.add.f32 	%f3, [%rd1], 0f3F800000;
	atom.global.add.f32 	%f4, [%rd1], 0f3F800000;
	atom.global.add.f32 	%f5, [%rd1], 0f3F800000;
	atom.global.add.f32 	%f6, [%rd1], 0f3F800000;
	atom.global.add.f32 	%f7, [%rd1], 0f3F800000;
	atom.global.add.f32 	%f8, [%rd1], 0f3F800000;
	add.s32 	%r8, %r8, 8;
	setp.ne.s32 	%p2, %r8, 1000;
	@%p2 bra 	$L__BB3_2;
$L__BB3_3:
	ret;

}


// ===== COMPILED SASS (sm_100) =====

	.target	sm_100

	.elftype	@"ET_EXEC"


//--------------------- .note.nv.tkinfo           --------------------------
	.section	.note.nv.tkinfo,"",@"SHT_NOTE"
	.sectionflags	@"SHF_NOTE_NV_TKINFO"
	.tkinfo
        /*0018*/ 	.word	0x00000002
        /*0030*/ 	.string	""
        /*0030*/ 	.string	"ptxas"
        /*0030*/ 	.string	"Cuda compilation tools, release 13.0, V13.0.88"
        /*0030*/ 	.string	"Build cuda_13.0.r13.0/compiler.36424714_0"
        /*0030*/ 	.string	"-arch sm_100 -m 64 "



//--------------------- .note.nv.cuinfo           --------------------------
	.section	.note.nv.cuinfo,"",@"SHT_NOTE"
	.sectionflags	@"SHF_NOTE_NV_CUINFO"
        /*0018*/ 	.short	0x0002
        /*001a*/ 	.short	0x0064
        /*001c*/ 	.short	0x0082
	.zero		2


//--------------------- .nv.info                  --------------------------
	.section	.nv.info,"",@"SHT_CUDA_INFO"
	.align	4


	//----- nvinfo : EIATTR_REGCOUNT
	.align		4
        /*0000*/ 	.byte	0x04, 0x2f
        /*0002*/ 	.short	(.L_2 - .L_1)
	.align		4
.L_1:
        /*0004*/ 	.word	index@(_Z14compute_stressPf)
        /*0008*/ 	.word	0x0000001e


	//----- nvinfo : EIATTR_FRAME_SIZE
	.align		4
.L_2:
        /*000c*/ 	.byte	0x04, 0x11
        /*000e*/ 	.short	(.L_4 - .L_3)
	.align		4
.L_3:
        /*0010*/ 	.word	index@(_Z14compute_stressPf)
        /*0014*/ 	.word	0x00000000


	//----- nvinfo : EIATTR_REGCOUNT
	.align		4
.L_4:
        /*0018*/ 	.byte	0x04, 0x2f
        /*001a*/ 	.short	(.L_6 - .L_5)
	.align		4
.L_5:
        /*001c*/ 	.word	index@(_Z13memory_stressPf)
        /*0020*/ 	.word	0x00000008


	//----- nvinfo : EIATTR_FRAME_SIZE
	.align		4
.L_6:
        /*0024*/ 	.byte	0x04, 0x11
        /*0026*/ 	.short	(.L_8 - .L_7)
	.align		4
.L_7:
        /*0028*/ 	.word	index@(_Z13memory_stressPf)
        /*002c*/ 	.word	0x00000000


	//----- nvinfo : EIATTR_REGCOUNT
	.align		4
.L_8:
        /*0030*/ 	.byte	0x04, 0x2f
        /*0032*/ 	.short	(.L_10 - .L_9)
	.align		4
.L_9:
        /*0034*/ 	.word	index@(_Z9xu_stressPf)
        /*0038*/ 	.word	0x00000009


	//----- nvinfo : EIATTR_FRAME_SIZE
	.align		4
.L_10:
        /*003c*/ 	.byte	0x04, 0x11
        /*003e*/ 	.short	(.L_12 - .L_11)
	.align		4
.L_11:
        /*0040*/ 	.word	index@(_Z9xu_stressPf)
        /*0044*/ 	.word	0x00000000


	//----- nvinfo : EIATTR_REGCOUNT
	.align		4
.L_12:
        /*0048*/ 	.byte	0x04, 0x2f
        /*004a*/ 	.short	(.L_14 - .L_13)
	.align		4
.L_13:
        /*004c*/ 	.word	index@(_Z13atomic_stressPf)
        /*0050*/ 	.word	0x0000000a


	//----- nvinfo : EIATTR_FRAME_SIZE
	.align		4
.L_14:
        /*0054*/ 	.byte	0x04, 0x11
        /*0056*/ 	.short	(.L_16 - .L_15)
	.align		4
.L_15:
        /*0058*/ 	.word	index@(_Z13atomic_stressPf)
        /*005c*/ 	.word	0x00000000


	//----- nvinfo : EIATTR_MIN_STACK_SIZE
	.align		4
.L_16:
        /*0060*/ 	.byte	0x04, 0x12
        /*0062*/ 	.short	(.L_18 - .L_17)
	.align		4
.L_17:
        /*0064*/ 	.word	index@(_Z13atomic_stressPf)
        /*0068*/ 	.word	0x00000000


	//----- nvinfo : EIATTR_MIN_STACK_SIZE
	.align		4
.L_18:
        /*006c*/ 	.byte	0x04, 0x12
        /*006e*/ 	.short	(.L_20 - .L_19)
	.align		4
.L_19:
        /*0070*/ 	.word	index@(_Z9xu_stressPf)
        /*0074*/ 	.word	0x00000000


	//----- nvinfo : EIATTR_MIN_STACK_SIZE
	.align		4
.L_20:
        /*0078*/ 	.byte	0x04, 0x12
        /*007a*/ 	.short	(.L_22 - .L_21)
	.align		4
.L_21:
        /*007c*/ 	.word	index@(_Z13memory_stressPf)
        /*0080*/ 	.word	0x00000000


	//----- nvinfo : EIATTR_MIN_STACK_SIZE
	.align		4
.L_22:
        /*0084*/ 	.byte	0x04, 0x12
        /*0086*/ 	.short	(.L_24 - .L_23)
	.align		4
.L_23:
        /*0088*/ 	.word	index@(_Z14compute_stressPf)
        /*008c*/ 	.word	0x00000000
.L_24:


//--------------------- .nv.compat                --------------------------
	.section	.nv.compat,"",@"SHT_CUDA_COMPAT_INFO"
	.align	4
        /*0000*/ 	.byte	0x02, 0x09, 0x00, 0x00, 0x02, 0x02, 0x01, 0x00, 0x02, 0x05, 0x05, 0x00, 0x03, 0x07, 0x01, 0x01
        /*0010*/ 	.byte	0x02, 0x03, 0x00, 0x00, 0x02, 0x06, 0x01, 0x00, 0x04, 0x0b, 0x08, 0x00, 0x01, 0x00, 0x00, 0x00
        /*0020*/ 	.byte	0x00, 0x00, 0x00, 0x00


//--------------------- .nv.info._Z13atomic_stressPf --------------------------
	.section	.nv.info._Z13atomic_stressPf,"",@"SHT_CUDA_INFO"
	.sectionflags	@""
	.align	4


	//----- nvinfo : EIATTR_CUDA_API_VERSION
	.align		4
        /*0000*/ 	.byte	0x04, 0x37
        /*0002*/ 	.short	(.L_26 - .L_25)
.L_25:
        /*0004*/ 	.word	0x00000082


	//----- nvinfo : EIATTR_KPARAM_INFO
	.align		4
.L_26:
        /*0008*/ 	.byte	0x04, 0x17
        /*000a*/ 	.short	(.L_28 - .L_27)
.L_27:
        /*000c*/ 	.word	0x00000000
        /*0010*/ 	.short	0x0000
        /*0012*/ 	.short	0x0000
        /*0014*/ 	.byte	0x00, 0xf5, 0x21, 0x00


	//----- nvinfo : EIATTR_SPARSE_MMA_MASK
	.align		4
.L_28:
        /*0018*/ 	.byte	0x03, 0x50
        /*001a*/ 	.short	0x0000


	//----- nvinfo : EIATTR_MAXREG_COUNT
	.align		4
        /*001c*/ 	.byte	0x03, 0x1b
        /*001e*/ 	.short	0x00ff


	//----- nvinfo : EIATTR_MERCURY_ISA_VERSION
	.align		4
        /*0020*/ 	.byte	0x03, 0x5f
        /*0022*/ 	.short	0x0101


	//----- nvinfo : EIATTR_VRC_CTA_INIT_COUNT
	.align		4
        /*0024*/ 	.byte	0x02, 0x4a
	.zero		1
	.zero		1


	//----- nvinfo : EIATTR_EXIT_INSTR_OFFSETS
	.align		4
        /*0028*/ 	.byte	0x04, 0x1c
        /*002a*/ 	.short	(.L_30 - .L_29)


	//   ....[0]....
.L_29:
        /*002c*/ 	.word	0x00000060


	//   ....[1]....
        /*0030*/ 	.word	0x00003f30


	//----- nvinfo : EIATTR_CBANK_PARAM_SIZE
	.align		4
.L_30:
        /*0034*/ 	.byte	0x03, 0x19
        /*0036*/ 	.short	0x0008


	//----- nvinfo : EIATTR_PARAM_CBANK
	.align		4
        /*0038*/ 	.byte	0x04, 0x0a
        /*003a*/ 	.short	(.L_32 - .L_31)
	.align		4
.L_31:
        /*003c*/ 	.word	index@(.nv.constant0._Z13atomic_stressPf)
        /*0040*/ 	.short	0x0380
        /*0042*/ 	.short	0x0008


	//----- nvinfo : EIATTR_SW_WAR
	.align		4
.L_32:
        /*0044*/ 	.byte	0x04, 0x36
        /*0046*/ 	.short	(.L_34 - .L_33)
.L_33:
        /*0048*/ 	.word	0x00000008
.L_34:


//--------------------- .nv.info._Z9xu_stressPf   --------------------------
	.section	.nv.info._Z9xu_stressPf,"",@"SHT_CUDA_INFO"
	.sectionflags	@""
	.align	4


	//----- nvinfo : EIATTR_CUDA_API_VERSION
	.align		4
        /*0000*/ 	.byte	0x04, 0x37
        /*0002*/ 	.short	(.L_36 - .L_35)
.L_35:
        /*0004*/ 	.word	0x00000082


	//----- nvinfo : EIATTR_KPARAM_INFO
	.align		4
.L_36:
        /*0008*/ 	.byte	0x04, 0x17
        /*000a*/ 	.short	(.L_38 - .L_37)
.L_37:
        /*000c*/ 	.word	0x00000000
        /*0010*/ 	.short	0x0000
        /*0012*/ 	.short	0x0000
        /*0014*/ 	.byte	0x00, 0xf5, 0x21, 0x00


	//----- nvinfo : EIATTR_SPARSE_MMA_MASK
	.align		4
.L_38:
        /*0018*/ 	.byte	0x03, 0x50
        /*001a*/ 	.short	0x0000


	//----- nvinfo : EIATTR_MAXREG_COUNT
	.align		4
        /*001c*/ 	.byte	0x03, 0x1b
        /*001e*/ 	.short	0x00ff


	//----- nvinfo : EIATTR_MERCURY_ISA_VERSION
	.align		4
        /*0020*/ 	.byte	0x03, 0x5f
        /*0022*/ 	.short	0x0101


	//----- nvinfo : EIATTR_VRC_CTA_INIT_COUNT
	.align		4
        /*0024*/ 	.byte	0x02, 0x4a
	.zero		1
	.zero		1


	//----- nvinfo : EIATTR_EXIT_INSTR_OFFSETS
	.align		4
        /*0028*/ 	.byte	0x04, 0x1c
        /*002a*/ 	.short	(.L_40 - .L_39)


	//   ....[0]....
.L_39:
        /*002c*/ 	.word	0x00000060


	//   ....[1]....
        /*0030*/ 	.word	0x00003f70


	//----- nvinfo : EIATTR_CBANK_PARAM_SIZE
	.align		4
.L_40:
        /*0034*/ 	.byte	0x03, 0x19
        /*0036*/ 	.short	0x0008


	//----- nvinfo : EIATTR_PARAM_CBANK
	.align		4
        /*0038*/ 	.byte	0x04, 0x0a
        /*003a*/ 	.short	(.L_42 - .L_41)
	.align		4
.L_41:
        /*003c*/ 	.word	index@(.nv.constant0._Z9xu_stressPf)
        /*0040*/ 	.short	0x0380
        /*0042*/ 	.short	0x0008


	//----- nvinfo : EIATTR_SW_WAR
	.align		4
.L_42:
        /*0044*/ 	.byte	0x04, 0x36
        /*0046*/ 	.short	(.L_44 - .L_43)
.L_43:
        /*0048*/ 	.word	0x00000008
.L_44:


//--------------------- .nv.info._Z13memory_stressPf --------------------------
	.section	.nv.info._Z13memory_stressPf,"",@"SHT_CUDA_INFO"
	.sectionflags	@""
	.align	4


	//----- nvinfo : EIATTR_CUDA_API_VERSION
	.align		4
        /*0000*/ 	.byte	0x04, 0x37
        /*0002*/ 	.short	(.L_46 - .L_45)
.L_45:
        /*0004*/ 	.word	0x00000082


	//----- nvinfo : EIATTR_KPARAM_INFO
	.align		4
.L_46:
        /*0008*/ 	.byte	0x04, 0x17
        /*000a*/ 	.short	(.L_48 - .L_47)
.L_47:
        /*000c*/ 	.word	0x00000000
        /*0010*/ 	.short	0x0000
        /*0012*/ 	.short	0x0000
        /*0014*/ 	.byte	0x00, 0xf5, 0x21, 0x00


	//----- nvinfo : EIATTR_SPARSE_MMA_MASK
	.align		4
.L_48:
        /*0018*/ 	.byte	0x03, 0x50
        /*001a*/ 	.short	0x0000


	//----- nvinfo : EIATTR_MAXREG_COUNT
	.align		4
        /*001c*/ 	.byte	0x03, 0x1b
        /*001e*/ 	.short	0x00ff


	//----- nvinfo : EIATTR_MERCURY_ISA_VERSION
	.align		4
        /*0020*/ 	.byte	0x03, 0x5f
        /*0022*/ 	.short	0x0101


	//----- nvinfo : EIATTR_VRC_CTA_INIT_COUNT
	.align		4
        /*0024*/ 	.byte	0x02, 0x4a
	.zero		1
	.zero		1


	//----- nvinfo : EIATTR_EXIT_INSTR_OFFSETS
	.align		4
        /*0028*/ 	.byte	0x04, 0x1c
        /*002a*/ 	.short	(.L_50 - .L_49)


	//   ....[0]....
.L_49:
        /*002c*/ 	.word	0x00000060


	//   ....[1]....
        /*0030*/ 	.word	0x00003f40


	//----- nvinfo : EIATTR_CBANK_PARAM_SIZE
	.align		4
.L_50:
        /*0034*/ 	.byte	0x03, 0x19
        /*0036*/ 	.short	0x0008


	//----- nvinfo : EIATTR_PARAM_CBANK
	.align		4
        /*0038*/ 	.byte	0x04, 0x0a
        /*003a*/ 	.short	(.L_52 - .L_51)
	.align		4
.L_51:
        /*003c*/ 	.word	index@(.nv.constant0._Z13memory_stressPf)
        /*0040*/ 	.short	0x0380
        /*0042*/ 	.short	0x0008


	//----- nvinfo : EIATTR_SW_WAR
	.align		4
.L_52:
        /*0044*/ 	.byte	0x04, 0x36
        /*0046*/ 	.short	(.L_54 - .L_53)
.L_53:
        /*0048*/ 	.word	0x00000008
.L_54:


//--------------------- .nv.info._Z14compute_stressPf --------------------------
	.section	.nv.info._Z14compute_stressPf,"",@"SHT_CUDA_INFO"
	.sectionflags	@""
	.align	4


	//----- nvinfo : EIATTR_CUDA_API_VERSION
	.align		4
        /*0000*/ 	.byte	0x04, 0x37
        /*0002*/ 	.short	(.L_56 - .L_55)
.L_55:
        /*0004*/ 	.word	0x00000082


	//----- nvinfo : EIATTR_KPARAM_INFO
	.align		4
.L_56:
        /*0008*/ 	.byte	0x04, 0x17
        /*000a*/ 	.short	(.L_58 - .L_57)
.L_57:
        /*000c*/ 	.word	0x00000000
        /*0010*/ 	.short	0x0000
        /*0012*/ 	.short	0x0000
        /*0014*/ 	.byte	0x00, 0xf5, 0x21, 0x00


	//----- nvinfo : EIATTR_SPARSE_MMA_MASK
	.align		4
.L_58:
        /*0018*/ 	.byte	0x03, 0x50
        /*001a*/ 	.short	0x0000


	//----- nvinfo : EIATTR_MAXREG_COUNT
	.align		4
        /*001c*/ 	.byte	0x03, 0x1b
        /*001e*/ 	.short	0x00ff


	//----- nvinfo : EIATTR_MERCURY_ISA_VERSION
	.align		4
        /*0020*/ 	.byte	0x03, 0x5f
        /*0022*/ 	.short	0x0101


	//----- nvinfo : EIATTR_VRC_CTA_INIT_COUNT
	.align		4
        /*0024*/ 	.byte	0x02, 0x4a
	.zero		1
	.zero		1


	//----- nvinfo : EIATTR_EXIT_INSTR_OFFSETS
	.align		4
        /*0028*/ 	.byte	0x04, 0x1c
        /*002a*/ 	.short	(.L_60 - .L_59)


	//   ....[0]....
.L_59:
        /*002c*/ 	.word	0x00000060


	//   ....[1]....
        /*0030*/ 	.word	0x00000fd0


	//----- nvinfo : EIATTR_CRS_STACK_SIZE
	.align		4
.L_60:
        /*0034*/ 	.byte	0x04, 0x1e
        /*0036*/ 	.short	(.L_62 - .L_61)
.L_61:
        /*0038*/ 	.word	0x00000000


	//----- nvinfo : EIATTR_CBANK_PARAM_SIZE
	.align		4
.L_62:
        /*003c*/ 	.byte	0x03, 0x19
        /*003e*/ 	.short	0x0008


	//----- nvinfo : EIATTR_PARAM_CBANK
	.align		4
        /*0040*/ 	.byte	0x04, 0x0a
        /*0042*/ 	.short	(.L_64 - .L_63)
	.align		4
.L_63:
        /*0044*/ 	.word	index@(.nv.constant0._Z14compute_stressPf)
        /*0048*/ 	.short	0x0380
        /*004a*/ 	.short	0x0008


	//----- nvinfo : EIATTR_SW_WAR
	.align		4
.L_64:
        /*004c*/ 	.byte	0x04, 0x36
        /*004e*/ 	.short	(.L_66 - .L_65)
.L_65:
        /*0050*/ 	.word	0x00000008
.L_66:


//--------------------- .nv.callgraph             --------------------------
	.section	.nv.callgraph,"",@"SHT_CUDA_CALLGRAPH"
	.align	4
	.sectionentsize	8
	.align		4
        /*0000*/ 	.word	0x00000000
	.align		4
        /*0004*/ 	.word	0xffffffff
	.align		4
        /*0008*/ 	.word	0x00000000
	.align		4
        /*000c*/ 	.word	0xfffffffe
	.align		4
        /*0010*/ 	.word	0x00000000
	.align		4
        /*0014*/ 	.word	0xfffffffd
	.align		4
        /*0018*/ 	.word	0x00000000
	.align		4
        /*001c*/ 	.word	0xfffffffc


//--------------------- .nv.constant4             --------------------------
	.section	.nv.constant4,"a",@progbits
	.align	8
	.align		8
.nv.constant4:
        /*0000*/ 	.dword	__cudart_i2opi_f


//--------------------- .text._Z13atomic_stressPf --------------------------
	.section	.text._Z13atomic_stressPf,"ax",@progbits
	.align	128
        .global         _Z13atomic_stressPf
        .type           _Z13atomic_stressPf,@function
        .size           _Z13atomic_stressPf,(.L_x_15 - _Z13atomic_stressPf)
        .other          _Z13atomic_stressPf,@"STO_CUDA_ENTRY STV_DEFAULT"
_Z13atomic_stressPf:
.text._Z13atomic_stressPf:
[----:B------:R-:W-:Y:S01]  /*0000*/  LDC R1, c[0x0][0x37c] ;  /* 0x0000df00ff017b82 */ /* 0x000fe20000000800 */
[----:B------:R-:W0:Y:S07]  /*0010*/  S2R R0, SR_TID.X ;  /* 0x0000000000007919 */ /* 0x000e2e0000002100 */
[----:B------:R-:W0:Y:S08]  /*0020*/  S2UR UR4, SR_CTAID.X ;  /* 0x00000000000479c3 */ /* 0x000e300000002500 */
[----:B------:R-:W0:Y:S02]  /*0030*/  LDC R5, c[0x0][0x360] ;  /* 0x0000d800ff057b82 */ /* 0x000e240000000800 */
[----:B0-----:R-:W-:-:S05]  /*0040*/  IMAD R5, R5, UR4, R0 ;  /* 0x0000000405057c24 */ /* 0x001fca000f8e0200 */
[----:B------:R-:W-:-:S13]  /*0050*/  ISETP.GT.AND P0, PT, R5, 0xfffff, PT ;  /* 0x000fffff0500780c */ /* 0x000fda0003f04270 */
[----:B------:R-:W-:Y:S05]  /*0060*/  @P0 EXIT ;  /* 0x000000000000094d */ /* 0x000fea0003800000 */
[----:B------:R-:W0:Y:S01]  /*0070*/  LDC.64 R2, c[0x0][0x380] ;  /* 0x0000e000ff027b82 */ /* 0x000e220000000a00 */
[----:B------:R-:W1:Y:S01]  /*0080*/  LDCU.64 UR4, c[0x0][0x358] ;  /* 0x00006b00ff0477ac */ /* 0x000e620008000a00 */
[----:B------:R-:W-:Y:S02]  /*0090*/  HFMA2 R7, -RZ, RZ, 1.875, 0 ;  /* 0x3f800000ff077431 */ /* 0x000fe400000001ff */
[----:B0-----:R-:W-:-:S05]  /*00a0*/  IMAD.WIDE R2, R5, 0x4, R2 ;  /* 0x0000000405027825 */ /* 0x001fca00078e0202 */
[----:B-1----:R-:W-:Y:S04]  /*00b0*/  REDG.E.ADD.F32.FTZ.RN.STRONG.GPU desc[UR4][R2.64], R7 ;  /* 0x00000007020079a6 */ /* 0x002fe8000c12f304 */
[----:B------:R-:W-:Y:S04]  /*00c0*/  REDG.E.ADD.F32.FTZ.RN.STRONG.GPU desc[UR4][R2.64], R7 ;  /* 0x00000007020079a6 */ /* 0x000fe8000c12f304 */
        /* <DEDUP_REMOVED lines=997> */
[----:B------:R-:W-:Y:S01]  /*3f20*/  REDG.E.ADD.F32.FTZ.RN.STRONG.GPU desc[UR4][R2.64], R7 ;  /* 0x00000007020079a6 */ /* 0x000fe2000c12f304 */
[----:B------:R-:W-:Y:S05]  /*3f30*/  EXIT ;  /* 0x000000000000794d */ /* 0x000fea0003800000 */
.L_x_0:
[----:B------:R-:W-:-:S00]  /*3f40*/  BRA `(.L_x_0) ;  /* 0xfffffffc00fc7947 */ /* 0x000fc0000383ffff */
[----:B------:R-:W-:-:S00]  /*3f50*/  NOP ;  /* 0x0000000000007918 */ /* 0x000fc00000000000 */
        /* <DEDUP_REMOVED lines=10> */
.L_x_15:


//--------------------- .text._Z9xu_stressPf      --------------------------
	.section	.text._Z9xu_stressPf,"ax",@progbits
	.align	128
        .global         _Z9xu_stressPf
        .type           _Z9xu_stressPf,@function
        .size           _Z9xu_stressPf,(.L_x_16 - _Z9xu_stressPf)
        .other          _Z9xu_stressPf,@"STO_CUDA_ENTRY STV_DEFAULT"
_Z9xu_stressPf:
.text._Z9xu_stressPf:
        /* <DEDUP_REMOVED lines=9> */
[----:B0-----:R-:W-:-:S05]  /*0090*/  IMAD.WIDE R2, R5, 0x4, R2 ;  /* 0x0000000405027825 */ /* 0x001fca00078e0202 */
[----:B-1----:R-:W2:Y:S02]  /*00a0*/  LDG.E R0, desc[UR4][R2.64] ;  /* 0x0000000402007981 */ /* 0x002ea4000c1e1900 */
[----:B--2---:R-:W-:-:S04]  /*00b0*/  FMUL.RZ R6, R0, 0.15915493667125701904 ;  /* 0x3e22f98300067820 */ /* 0x004fc8000040c000 */
[----:B------:R-:W-:Y:S08]  /*00c0*/  MUFU.SIN R0, R6 ;  /* 0x0000000600007308 */ /* 0x000ff00000000400 */
[----:B------:R-:W0:Y:S02]  /*00d0*/  MUFU.COS R5, R6 ;  /* 0x0000000600057308 */ /* 0x000e240000000000 */
[----:B0-----:R-:W-:-:S04]  /*00e0*/  FFMA R4, R0, R5, RZ ;  /* 0x0000000500047223 */ /* 0x001fc800000000ff */
[----:B------:R-:W-:-:S04]  /*00f0*/  FFMA R4, R0, R5, R4 ;  /* 0x0000000500047223 */ /* 0x000fc80000000004 */
        /* <DEDUP_REMOVED lines=997> */
[----:B------:R-:W-:-:S05]  /*3f50*/  FFMA R5, R0, R5, R4 ;  /* 0x0000000500057223 */ /* 0x000fca0000000004 */
[----:B------:R-:W-:Y:S01]  /*3f60*/  STG.E desc[UR4][R2.64], R5 ;  /* 0x0000000502007986 */ /* 0x000fe2000c101904 */
[----:B------:R-:W-:Y:S05]  /*3f70*/  EXIT ;  /* 0x000000000000794d */ /* 0x000fea0003800000 */
.L_x_1:
        /* <DEDUP_REMOVED lines=16> */
.L_x_16:


//--------------------- .text._Z13memory_stressPf --------------------------
	.section	.text._Z13memory_stressPf,"ax",@progbits
	.align	128
        .global         _Z13memory_stressPf
        .type           _Z13memory_stressPf,@function
        .size           _Z13memory_stressPf,(.L_x_17 - _Z13memory_stressPf)
        .other          _Z13memory_stressPf,@"STO_CUDA_ENTRY STV_DEFAULT"
_Z13memory_stressPf:
.text._Z13memory_stressPf:
        /* <DEDUP_REMOVED lines=11> */
[----:B--2---:R-:W-:-:S04]  /*00b0*/  FFMA R5, R0, R0, RZ ;  /* 0x0000000000057223 */ /* 0x004fc800000000ff */
        /* <DEDUP_REMOVED lines=1001> */
.L_x_2:
        /* <DEDUP_REMOVED lines=11> */
.L_x_17:


//--------------------- .text._Z14compute_stressPf --------------------------
	.section	.text._Z14compute_stressPf,"ax",@progbits
	.align	128
        .global         _Z14compute_stressPf
        .type           _Z14compute_stressPf,@function
        .size           _Z14compute_stressPf,(.L_x_18 - _Z14compute_stressPf)
        .other          _Z14compute_stressPf,@"STO_CUDA_ENTRY STV_DEFAULT"
_Z14compute_stressPf:
.text._Z14compute_stressPf:
        /* <DEDUP_REMOVED lines=10> */
[----:B-1----:R-:W2:Y:S01]  /*00a0*/  LDG.E R0, desc[UR8][R12.64] ;  /* 0x000000080c007981 */ /* 0x002ea2000c1e1900 */
[----:B------:R-:W-:Y:S01]  /*00b0*/  UMOV UR4, URZ ;  /* 0x000000ff00047c82 */ /* 0x000fe20008000000 */
[C---:B--2---:R-:W-:Y:S01]  /*00c0*/  FMUL R4, R0.reuse, 0.63661974668502807617 ;  /* 0x3f22f98300047820 */ /* 0x044fe20000400000 */
[----:B------:R-:W-:Y:S01]  /*00d0*/  SHF.R.U32.HI R5, RZ, 0x17, R0 ;  /* 0x00000017ff057819 */ /* 0x000fe20000011600 */
[C---:B------:R-:W-:Y:S01]  /*00e0*/  IMAD.SHL.U32 R8, R0.reuse, 0x100, RZ ;  /* 0x0000010000087824 */ /* 0x040fe200078e00ff */
[C---:B------:R-:W-:Y:S01]  /*00f0*/  FSETP.GE.AND P0, PT, |R0|.reuse, 105615, PT ;  /* 0x47ce47800000780b */ /* 0x040fe20003f06200 */
[----:B------:R0:W1:Y:S01]  /*0100*/  F2I.NTZ R6, R4 ;  /* 0x0000000400067305 */ /* 0x0000620000203100 */
[----:B------:R-:W-:Y:S02]  /*0110*/  LOP3.LUT R7, R5, 0xe0, RZ, 0xc0, !PT ;  /* 0x000000e005077812 */ /* 0x000fe400078ec0ff */
[----:B------:R-:W-:-:S03]  /*0120*/  FSETP.EQ.OR P1, PT, |R0|, +INF , !P0 ;  /* 0x7f8000000000780b */ /* 0x000fc60004722600 */
[----:B------:R-:W-:Y:S01]  /*0130*/  VIADD R7, R7, 0xffffff80 ;  /* 0xffffff8007077836 */ /* 0x000fe20000000000 */
[----:B------:R-:W-:Y:S02]  /*0140*/  P2R R9, PR, RZ, 0x2 ;  /* 0x00000002ff097803 */ /* 0x000fe40000000000 */
[----:B0-----:R-:W-:Y:S02]  /*0150*/  LOP3.LUT R4, R5, 0x1f, RZ, 0xc0, !PT ;  /* 0x0000001f05047812 */ /* 0x001fe400078ec0ff */
[----:B------:R-:W-:Y:S02]  /*0160*/  SHF.R.U32.HI R10, RZ, 0x5, R7 ;  /* 0x00000005ff0a7819 */ /* 0x000fe40000011607 */
[----:B------:R-:W-:Y:S02]  /*0170*/  LOP3.LUT R5, R8, 0x80000000, RZ, 0xfc, !PT ;  /* 0x8000000008057812 */ /* 0x000fe400078efcff */
[----:B-1----:R-:W-:Y:S01]  /*0180*/  I2FP.F32.S32 R3, R6 ;  /* 0x0000000600037245 */ /* 0x002fe20000201400 */
[----:B------:R-:W-:Y:S01]  /*0190*/  IMAD.U32 R8, R10, -0x4, RZ ;  /* 0xfffffffc0a087824 */ /* 0x000fe200078e00ff */
[----:B------:R-:W-:-:S02]  /*01a0*/  SEL R6, R6, RZ, !P0 ;  /* 0x000000ff06067207 */ /* 0x000fc40004000000 */
[----:B------:R-:W-:Y:S01]  /*01b0*/  IADD3 R7, PT, PT, -R4, 0x20, RZ ;  /* 0x0000002004077810 */ /* 0x000fe20007ffe1ff */
[----:B------:R-:W-:-:S04]  /*01c0*/  FFMA R2, R3, -1.5707962512969970703, R0 ;  /* 0xbfc90fda03027823 */ /* 0x000fc80000000000 */
[----:B------:R-:W-:-:S04]  /*01d0*/  FFMA R2, R3, -7.5497894158615963534e-08, R2 ;  /* 0xb3a2216803027823 */ /* 0x000fc80000000002 */
[----:B------:R-:W-:Y:S01]  /*01e0*/  FFMA R2, R3, -5.3903029534742383927e-15, R2 ;  /* 0xa7c234c503027823 */ /* 0x000fe20000000002 */
[----:B------:R-:W-:Y:S02]  /*01f0*/  IMAD.MOV.U32 R3, RZ, RZ, RZ ;  /* 0x000000ffff037224 */ /* 0x000fe400078e00ff */
[----:B------:R-:W-:-:S07]  /*0200*/  @P0 FMUL R2, RZ, R0 ;  /* 0x00000000ff020220 */ /* 0x000fce0000400000 */
.L_x_13:
[----:B------:R-:W-:Y:S01]  /*0210*/  ISETP.NE.AND P0, PT, R9, RZ, PT ;  /* 0x000000ff0900720c */ /* 0x000fe20003f05270 */
[----:B------:R-:W-:Y:S01]  /*0220*/  BSSY.RECONVERGENT B0, `(.L_x_3) ;  /* 0x000005a000007945 */ /* 0x000fe20003800200 */
[----:B------:R-:W-:Y:S02]  /*0230*/  IMAD.MOV.U32 R25, RZ, RZ, R6 ;  /* 0x000000ffff197224 */ /* 0x000fe400078e0006 */
[----:B------:R-:W-:-:S09]  /*0240*/  IMAD.MOV.U32 R18, RZ, RZ, R2 ;  /* 0x000000ffff127224 */ /* 0x000fd200078e0002 */
[----:B------:R-:W-:Y:S05]  /*0250*/  @P0 BRA `(.L_x_4) ;  /* 0x0000000400580947 */ /* 0x000fea0003800000 */
[----:B------:R-:W-:Y:S01]  /*0260*/  IMAD.MOV.U32 R25, RZ, RZ, RZ ;  /* 0x000000ffff197224 */ /* 0x000fe200078e00ff */
[----:B------:R-:W0:Y:S01]  /*0270*/  LDCU.64 UR10, c[0x4][URZ] ;  /* 0x01000000ff0a77ac */ /* 0x000e220008000a00 */
[----:B------:R-:W-:Y:S01]  /*0280*/  IMAD.MOV.U32 R18, RZ, RZ, RZ ;  /* 0x000000ffff127224 */ /* 0x000fe200078e00ff */
[----:B------:R-:W-:Y:S01]  /*0290*/  UMOV UR6, URZ ;  /* 0x000000ff00067c82 */ /* 0x000fe20008000000 */
[----:B------:R-:W-:-:S05]  /*02a0*/  UMOV UR5, URZ ;  /* 0x000000ff00057c82 */ /* 0x000fca0008000000 */
.L_x_5:
[----:B0-----:R-:W-:Y:S01]  /*02b0*/  MOV R14, UR10 ;  /* 0x0000000a000e7c02 */ /* 0x001fe20008000f00 */
[----:B------:R-:W-:-:S05]  /*02c0*/  IMAD.U32 R15, RZ, RZ, UR11 ;  /* 0x0000000bff0f7e24 */ /* 0x000fca000f8e00ff */
[----:B------:R-:W2:Y:S01]  /*02d0*/  LDG.E.CONSTANT R14, desc[UR8][R14.64] ;  /* 0x000000080e0e7981 */ /* 0x000ea2000c1e9900 */
[----:B------:R-:W-:Y:S01]  /*02e0*/  UIADD3 UR5, UPT, UPT, UR5, 0x1, URZ ;  /* 0x0000000105057890 */ /* 0x000fe2000fffe0ff */
[C---:B------:R-:W-:Y:S01]  /*02f0*/  ISETP.EQ.AND P0, PT, R18.reuse, RZ, PT ;  /* 0x000000ff1200720c */ /* 0x040fe20003f02270 */
[----:B------:R-:W-:Y:S01]  /*0300*/  UIADD3 UR10, UP1, UPT, UR10, 0x4, URZ ;  /* 0x000000040a0a7890 */ /* 0x000fe2000ff3e0ff */
[C---:B------:R-:W-:Y:S01]  /*0310*/  ISETP.EQ.AND P1, PT, R18.reuse, 0x4, PT ;  /* 0x000000041200780c */ /* 0x040fe20003f22270 */
[----:B------:R-:W-:Y:S01]  /*0320*/  UISETP.NE.AND UP0, UPT, UR5, 0x6, UPT ;  /* 0x000000060500788c */ /* 0x000fe2000bf05270 */
[C---:B------:R-:W-:Y:S01]  /*0330*/  ISETP.EQ.AND P3, PT, R18.reuse, 0xc, PT ;  /* 0x0000000c1200780c */ /* 0x040fe20003f62270 */
[----:B------:R-:W-:Y:S01]  /*0340*/  UIADD3.X UR11, UPT, UPT, URZ, UR11, URZ, UP1, !UPT ;  /* 0x0000000bff0b7290 */ /* 0x000fe20008ffe4ff */
[C---:B------:R-:W-:Y:S02]  /*0350*/  ISETP.EQ.AND P4, PT, R18.reuse, 0x10, PT ;  /* 0x000000101200780c */ /* 0x040fe40003f82270 */
[----:B------:R-:W-:Y:S01]  /*0360*/  ISETP.EQ.AND P5, PT, R18, 0x14, PT ;  /* 0x000000141200780c */ /* 0x000fe20003fa2270 */
[----:B--2---:R-:W-:-:S03]  /*0370*/  IMAD.WIDE.U32 R16, R14, R5, RZ ;  /* 0x000000050e107225 */ /* 0x004fc600078e00ff */
[----:B------:R-:W-:-:S04]  /*0380*/  IADD3 R16, P2, PT, R16, R25, RZ ;  /* 0x0000001910107210 */ /* 0x000fc80007f5e0ff */
[----:B------:R-:W-:Y:S01]  /*0390*/  IADD3.X R25, PT, PT, R17, UR6, RZ, P2, !PT ;  /* 0x0000000611197c10 */ /* 0x000fe200097fe4ff */
[--C-:B------:R-:W-:Y:S01]  /*03a0*/  @P0 IMAD.MOV.U32 R10, RZ, RZ, R16.reuse ;  /* 0x000000ffff0a0224 */ /* 0x100fe200078e0010 */
[C---:B------:R-:W-:Y:S01]  /*03b0*/  ISETP.EQ.AND P2, PT, R18.reuse, 0x8, PT ;  /* 0x000000081200780c */ /* 0x040fe20003f42270 */
[--C-:B------:R-:W-:Y:S01]  /*03c0*/  @P1 IMAD.MOV.U32 R11, RZ, RZ, R16.reuse ;  /* 0x000000ffff0b1224 */ /* 0x100fe200078e0010 */
[----:B------:R-:W-:Y:S01]  /*03d0*/  IADD3 R18, PT, PT, R18, 0x4, RZ ;  /* 0x0000000412127810 */ /* 0x000fe20007ffe0ff */
[--C-:B------:R-:W-:Y:S02]  /*03e0*/  @P3 IMAD.MOV.U32 R21, RZ, RZ, R16.reuse ;  /* 0x000000ffff153224 */ /* 0x100fe400078e0010 */
[--C-:B------:R-:W-:Y:S02]  /*03f0*/  @P4 IMAD.MOV.U32 R22, RZ, RZ, R16.reuse ;  /* 0x000000ffff164224 */ /* 0x100fe400078e0010 */
[----:B------:R-:W-:-:S06]  /*0400*/  @P5 IMAD.MOV.U32 R23, RZ, RZ, R16 ;  /* 0x000000ffff175224 */ /* 0x000fcc00078e0010 */
[----:B------:R-:W-:Y:S01]  /*0410*/  @P2 IMAD.MOV.U32 R20, RZ, RZ, R16 ;  /* 0x000000ffff142224 */ /* 0x000fe200078e0010 */
[----:B------:R-:W-:Y:S06]  /*0420*/  BRA.U UP0, `(.L_x_5) ;  /* 0xfffffffd00a07547 */ /* 0x000fec000b83ffff */
[C---:B------:R-:W-:Y:S01]  /*0430*/  ISETP.EQ.AND P3, PT, R8.reuse, -0x18, PT ;  /* 0xffffffe80800780c */ /* 0x040fe20003f62270 */
[----:B------:R-:W-:Y:S01]  /*0440*/  BSSY.RECONVERGENT B1, `(.L_x_6) ;  /* 0x0000026000017945 */ /* 0x000fe20003800200 */
[C---:B------:R-:W-:Y:S02]  /*0450*/  ISETP.EQ.AND P4, PT, R8.reuse, -0x14, PT ;  /* 0xffffffec0800780c */ /* 0x040fe40003f82270 */
[C---:B------:R-:W-:Y:S02]  /*0460*/  ISETP.EQ.AND P0, PT, R8.reuse, -0x10, PT ;  /* 0xfffffff00800780c */ /* 0x040fe40003f02270 */
[C---:B------:R-:W-:Y:S02]  /*0470*/  ISETP.EQ.AND P1, PT, R8.reuse, -0xc, PT ;  /* 0xfffffff40800780c */ /* 0x040fe40003f22270 */
[----:B------:R-:W-:Y:S02]  /*0480*/  ISETP.EQ.AND P2, PT, R8, -0x8, PT ;  /* 0xfffffff80800780c */ /* 0x000fe40003f42270 */
[----:B------:R-:W-:-:S02]  /*0490*/  ISETP.NE.AND P6, PT, R4, RZ, PT ;  /* 0x000000ff0400720c */ /* 0x000fc40003fc5270 */
[C---:B------:R-:W-:Y:S01]  /*04a0*/  ISETP.EQ.AND P5, PT, R8.reuse, 0x4, PT ;  /* 0x000000040800780c */ /* 0x040fe20003fa2270 */
[--C-:B------:R-:W-:Y:S01]  /*04b0*/  @P3 IMAD.MOV.U32 R19, RZ, RZ, R10.reuse ;  /* 0x000000ffff133224 */ /* 0x100fe200078e000a */
[C---:B------:R-:W-:Y:S01]  /*04c0*/  ISETP.EQ.AND P3, PT, R8.reuse, -0x4, PT ;  /* 0xfffffffc0800780c */ /* 0x040fe20003f62270 */
[----:B------:R-:W-:Y:S02]  /*04d0*/  @P4 IMAD.MOV.U32 R14, RZ, RZ, R10 ;  /* 0x000000ffff0e4224 */ /* 0x000fe400078e000a */
[--C-:B------:R-:W-:Y:S01]  /*04e0*/  @P4 IMAD.MOV.U32 R19, RZ, RZ, R11.reuse ;  /* 0x000000ffff134224 */ /* 0x100fe200078e000b */
[----:B------:R-:W-:Y:S01]  /*04f0*/  ISETP.EQ.AND P4, PT, R8, RZ, PT ;  /* 0x000000ff0800720c */ /* 0x000fe20003f82270 */
[----:B------:R-:W-:Y:S02]  /*0500*/  @P0 IMAD.MOV.U32 R14, RZ, RZ, R11 ;  /* 0x000000ffff0e0224 */ /* 0x000fe400078e000b */
[--C-:B------:R-:W-:Y:S02]  /*0510*/  @P0 IMAD.MOV.U32 R19, RZ, RZ, R20.reuse ;  /* 0x000000ffff130224 */ /* 0x100fe400078e0014 */
[----:B------:R-:W-:Y:S01]  /*0520*/  @P1 IMAD.MOV.U32 R14, RZ, RZ, R20 ;  /* 0x000000ffff0e1224 */ /* 0x000fe200078e0014 */
[----:B------:R-:W-:Y:S01]  /*0530*/  @P2 MOV R14, R21 ;  /* 0x00000015000e2202 */ /* 0x000fe20000000f00 */
[----:B------:R-:W-:-:S02]  /*0540*/  @P1 IMAD.MOV.U32 R19, RZ, RZ, R21 ;  /* 0x000000ffff131224 */ /* 0x000fc400078e0015 */
[--C-:B------:R-:W-:Y:S02]  /*0550*/  @P2 IMAD.MOV.U32 R19, RZ, RZ, R22.reuse ;  /* 0x000000ffff132224 */ /* 0x100fe400078e0016 */
[----:B------:R-:W-:Y:S02]  /*0560*/  @P3 IMAD.MOV.U32 R14, RZ, RZ, R22 ;  /* 0x000000ffff0e3224 */ /* 0x000fe400078e0016 */
[--C-:B------:R-:W-:Y:S02]  /*0570*/  @P3 IMAD.MOV.U32 R19, RZ, RZ, R23.reuse ;  /* 0x000000ffff133224 */ /* 0x100fe400078e0017 */
[----:B------:R-:W-:Y:S02]  /*0580*/  @P4 IMAD.MOV.U32 R14, RZ, RZ, R23 ;  /* 0x000000ffff0e4224 */ /* 0x000fe400078e0017 */
[--C-:B------:R-:W-:Y:S02]  /*0590*/  @P4 IMAD.MOV.U32 R19, RZ, RZ, R25.reuse ;  /* 0x000000ffff134224 */ /* 0x100fe400078e0019 */
[----:B------:R-:W-:Y:S01]  /*05a0*/  @P5 IMAD.MOV.U32 R14, RZ, RZ, R25 ;  /* 0x000000ffff0e5224 */ /* 0x000fe200078e0019 */
[----:B------:R-:W-:Y:S06]  /*05b0*/  @!P6 BRA `(.L_x_7) ;  /* 0x000000000038e947 */ /* 0x000fec0003800000 */
[----:B------:R-:W-:Y:S01]  /*05c0*/  @P0 IMAD.MOV.U32 R16, RZ, RZ, R10 ;  /* 0x000000ffff100224 */ /* 0x000fe200078e000a */
[----:B------:R-:W-:Y:S02]  /*05d0*/  ISETP.EQ.AND P0, PT, R8, 0x8, PT ;  /* 0x000000080800780c */ /* 0x000fe40003f02270 */
[----:B------:R-:W-:Y:S01]  /*05e0*/  @P1 MOV R16, R11 ;  /* 0x0000000b00101202 */ /* 0x000fe20000000f00 */
[----:B------:R-:W-:Y:S01]  /*05f0*/  @P2 IMAD.MOV.U32 R16, RZ, RZ, R20 ;  /* 0x000000ffff102224 */ /* 0x000fe200078e0014 */
[-C--:B------:R-:W-:Y:S01]  /*0600*/  SHF.L.U32 R15, R14, R4.reuse, RZ ;  /* 0x000000040e0f7219 */ /* 0x080fe200000006ff */
[----:B------:R-:W-:Y:S01]  /*0610*/  @P3 IMAD.MOV.U32 R16, RZ, RZ, R21 ;  /* 0x000000ffff103224 */ /* 0x000fe200078e0015 */
[----:B------:R-:W-:Y:S01]  /*0620*/  SHF.L.U32 R19, R19, R4, RZ ;  /* 0x0000000413137219 */ /* 0x000fe200000006ff */
[----:B------:R-:W-:Y:S01]  /*0630*/  @P4 IMAD.MOV.U32 R16, RZ, RZ, R22 ;  /* 0x000000ffff104224 */ /* 0x000fe200078e0016 */
[----:B------:R-:W-:Y:S01]  /*0640*/  SHF.R.U32.HI R14, RZ, R7, R14 ;  /* 0x00000007ff0e7219 */ /* 0x000fe2000001160e */
[----:B------:R-:W-:-:S04]  /*0650*/  @P5 IMAD.MOV.U32 R16, RZ, RZ, R23 ;  /* 0x000000ffff105224 */ /* 0x000fc800078e0017 */
[----:B------:R-:W-:Y:S02]  /*0660*/  @P0 IMAD.MOV.U32 R16, RZ, RZ, R25 ;  /* 0x000000ffff100224 */ /* 0x000fe400078e0019 */
[----:B------:R-:W-:-:S03]  /*0670*/  IMAD.IADD R19, R19, 0x1, R14 ;  /* 0x0000000113137824 */ /* 0x000fc600078e020e */
[----:B------:R-:W-:-:S05]  /*0680*/  SHF.R.U32.HI R16, RZ, R7, R16 ;  /* 0x00000007ff107219 */ /* 0x000fca0000011610 */
[----:B------:R-:W-:-:S07]  /*0690*/  IMAD.IADD R14, R15, 0x1, R16 ;  /* 0x000000010f0e7824 */ /* 0x000fce00078e0210 */
.L_x_7:
[----:B------:R-:W-:Y:S05]  /*06a0*/  BSYNC.RECONVERGENT B1 ;  /* 0x0000000000017941 */ /* 0x000fea0003800200 */
.L_x_6:
[C---:B------:R-:W-:Y:S01]  /*06b0*/  SHF.L.W.U32.HI R25, R14.reuse, 0x2, R19 ;  /* 0x000000020e197819 */ /* 0x040fe20000010e13 */
[----:B------:R-:W-:Y:S01]  /*06c0*/  UMOV UR6, 0x54442d19 ;  /* 0x54442d1900067882 */ /* 0x000fe20000000000 */
[----:B------:R-:W-:Y:S01]  /*06d0*/  SHF.L.U32 R14, R14, 0x2, RZ ;  /* 0x000000020e0e7819 */ /* 0x000fe200000006ff */
[----:B------:R-:W-:Y:S01]  /*06e0*/  UMOV UR7, 0x3bf921fb ;  /* 0x3bf921fb00077882 */ /* 0x000fe20000000000 */
[----:B------:R-:W-:Y:S02]  /*06f0*/  SHF.R.S32.HI R15, RZ, 0x1f, R25 ;  /* 0x0000001fff0f7819 */ /* 0x000fe40000011419 */
[----:B------:R-:W-:Y:S02]  /*0700*/  ISETP.GE.AND P0, PT, R0, RZ, PT ;  /* 0x000000ff0000720c */ /* 0x000fe40003f06270 */
[C---:B------:R-:W-:Y:S02]  /*0710*/  LOP3.LUT R14, R15.reuse, R14, RZ, 0x3c, !PT ;  /* 0x0000000e0f0e7212 */ /* 0x040fe400078e3cff */
[----:B------:R-:W-:-:S02]  /*0720*/  LOP3.LUT R15, R15, R25, RZ, 0x3c, !PT ;  /* 0x000000190f0f7212 */ /* 0x000fc400078e3cff */
[----:B------:R-:W-:Y:S02]  /*0730*/  SHF.R.U32.HI R18, RZ, 0x1e, R19 ;  /* 0x0000001eff127819 */ /* 0x000fe40000011613 */
[C---:B------:R-:W-:Y:S02]  /*0740*/  LOP3.LUT R24, R25.reuse, R0, RZ, 0x3c, !PT ;  /* 0x0000000019187212 */ /* 0x040fe400078e3cff */
[----:B------:R-:W0:Y:S01]  /*0750*/  I2F.F64.S64 R14, R14 ;  /* 0x0000000e000e7312 */ /* 0x000e220000301c00 */
[----:B------:R-:W-:Y:S02]  /*0760*/  LEA.HI R25, R25, R18, RZ, 0x1 ;  /* 0x0000001219197211 */ /* 0x000fe400078f08ff */
[----:B------:R-:W-:-:S03]  /*0770*/  ISETP.GE.AND P1, PT, R24, RZ, PT ;  /* 0x000000ff1800720c */ /* 0x000fc60003f26270 */
[----:B------:R-:W-:Y:S01]  /*0780*/  @!P0 IMAD.MOV R25, RZ, RZ, -R25 ;  /* 0x000000ffff198224 */ /* 0x000fe200078e0a19 */
[----:B0-----:R-:W-:-:S10]  /*0790*/  DMUL R16, R14, UR6 ;  /* 0x000000060e107c28 */ /* 0x001fd40008000000 */
[----:B------:R-:W0:Y:S02]  /*07a0*/  F2F.F32.F64 R16, R16 ;  /* 0x0000001000107310 */ /* 0x000e240000301000 */
[----:B0-----:R-:W-:-:S07]  /*07b0*/  FSEL R18, -R16, R16, !P1 ;  /* 0x0000001010127208 */ /* 0x001fce0004800100 */
.L_x_4:
[----:B------:R-:W-:Y:S05]  /*07c0*/  BSYNC.RECONVERGENT B0 ;  /* 0x0000000000007941 */ /* 0x000fea0003800200 */
.L_x_3:
[----:B------:R-:W-:Y:S01]  /*07d0*/  LOP3.LUT R16, R25, 0x1, RZ, 0xc0, !PT ;  /* 0x0000000119107812 */ /* 0x000fe200078ec0ff */
[----:B------:R-:W-:Y:S02]  /*07e0*/  IMAD.MOV.U32 R14, RZ, RZ, 0x37cbac00 ;  /* 0x37cbac00ff0e7424 */ /* 0x000fe400078e00ff */
[----:B------:R-:W-:Y:S01]  /*07f0*/  FMUL R15, R18, R18 ;  /* 0x00000012120f7220 */ /* 0x000fe20000400000 */
[----:B------:R-:W-:Y:S01]  /*0800*/  IMAD.MOV.U32 R19, RZ, RZ, 0x3effffff ;  /* 0x3effffffff137424 */ /* 0x000fe200078e00ff */
[----:B------:R-:W-:Y:S01]  /*0810*/  ISETP.NE.U32.AND P0, PT, R16, 0x1, PT ;  /* 0x000000011000780c */ /* 0x000fe20003f05070 */
[----:B------:R-:W-:Y:S02]  /*0820*/  IMAD.MOV.U32 R16, RZ, RZ, 0x3d2aaabb ;  /* 0x3d2aaabbff107424 */ /* 0x000fe400078e00ff */
[----:B------:R-:W-:Y:S01]  /*0830*/  FFMA R14, R15, R14, -0.0013887860113754868507 ;  /* 0xbab607ed0f0e7423 */ /* 0x000fe2000000000e */
[----:B------:R-:W-:Y:S01]  /*0840*/  ISETP.NE.AND P2, PT, R9, RZ, PT ;  /* 0x000000ff0900720c */ /* 0x000fe20003f45270 */
[----:B------:R-:W-:Y:S01]  /*0850*/  BSSY.RECONVERGENT B0, `(.L_x_8) ;  /* 0x0000060000007945 */ /* 0x000fe20003800200 */
[----:B------:R-:W-:Y:S01]  /*0860*/  LOP3.LUT P1, RZ, R25, 0x2, RZ, 0xc0, !PT ;  /* 0x0000000219ff7812 */ /* 0x000fe2000782c0ff */
[----:B------:R-:W-:Y:S01]  /*0870*/  IMAD.MOV.U32 R25, RZ, RZ, R6 ;  /* 0x000000ffff197224 */ /* 0x000fe200078e0006 */
[----:B------:R-:W-:-:S02]  /*0880*/  FSEL R14, R14, -0.00019574658654164522886, !P0 ;  /* 0xb94d41530e0e7808 */ /* 0x000fc40004000000 */
[----:B------:R-:W-:Y:S02]  /*0890*/  FSEL R16, R16, 0.0083327032625675201416, !P0 ;  /* 0x3c0885e410107808 */ /* 0x000fe40004000000 */
[----:B------:R-:W-:Y:S01]  /*08a0*/  FSEL R24, R18, 1, P0 ;  /* 0x3f80000012187808 */ /* 0x000fe20000000000 */
[----:B------:R-:W-:Y:S01]  /*08b0*/  IMAD.MOV.U32 R18, RZ, RZ, R2 ;  /* 0x000000ffff127224 */ /* 0x000fe200078e0002 */
[----:B------:R-:W-:Y:S01]  /*08c0*/  FSEL R19, -R19, -0.16666662693023681641, !P0 ;  /* 0xbe2aaaa813137808 */ /* 0x000fe20004000100 */
[C---:B------:R-:W-:Y:S02]  /*08d0*/  FFMA R14, R15.reuse, R14, R16 ;  /* 0x0000000e0f0e7223 */ /* 0x040fe40000000010 */
[C---:B------:R-:W-:Y:S02]  /*08e0*/  FFMA R17, R15.reuse, R24, RZ ;  /* 0x000000180f117223 */ /* 0x040fe400000000ff */
[----:B------:R-:W-:-:S04]  /*08f0*/  FFMA R14, R15, R14, R19 ;  /* 0x0000000e0f0e7223 */ /* 0x000fc80000000013 */
[----:B------:R-:W-:-:S04]  /*0900*/  FFMA R24, R17, R14, R24 ;  /* 0x0000000e11187223 */ /* 0x000fc80000000018 */
[----:B------:R-:W-:Y:S01]  /*0910*/  @P1 FADD R24, RZ, -R24 ;  /* 0x80000018ff181221 */ /* 0x000fe20000000000 */
[----:B------:R-:W-:Y:S06]  /*0920*/  @P2 BRA `(.L_x_9) ;  /* 0x0000000400482947 */ /* 0x000fec0003800000 */
[----:B------:R-:W0:Y:S01]  /*0930*/  LDC.64 R14, c[0x4][RZ] ;  /* 0x01000000ff0e7b82 */ /* 0x000e220000000a00 */
[----:B------:R-:W-:Y:S01]  /*0940*/  IMAD.MOV.U32 R25, RZ, RZ, RZ ;  /* 0x000000ffff197224 */ /* 0x000fe200078e00ff */
[----:B------:R-:W-:Y:S01]  /*0950*/  MOV R27, RZ ;  /* 0x000000ff001b7202 */ /* 0x000fe20000000f00 */
[----:B------:R-:W-:-:S06]  /*0960*/  UMOV UR5, URZ ;  /* 0x000000ff00057c82 */ /* 0x000fcc0008000000 */
.L_x_10:
[----:B0-----:R-:W-:-:S06]  /*0970*/  IMAD.WIDE.U32 R16, R27, 0x4, R14 ;  /* 0x000000041b107825 */ /* 0x001fcc00078e000e */
[----:B------:R-:W2:Y:S01]  /*0980*/  LDG.E.CONSTANT R16, desc[UR8][R16.64] ;  /* 0x0000000810107981 */ /* 0x000ea2000c1e9900 */
[C---:B------:R-:W-:Y:S02]  /*0990*/  IMAD.SHL.U32 R26, R27.reuse, 0x4, RZ ;  /* 0x000000041b1a7824 */ /* 0x040fe400078e00ff */
[----:B------:R-:W-:-:S03]  /*09a0*/  VIADD R27, R27, 0x1 ;  /* 0x000000011b1b7836 */ /* 0x000fc60000000000 */
[C---:B------:R-:W-:Y:S02]  /*09b0*/  ISETP.EQ.AND P5, PT, R26.reuse, RZ, PT ;  /* 0x000000ff1a00720c */ /* 0x040fe40003fa2270 */
[C---:B------:R-:W-:Y:S02]  /*09c0*/  ISETP.EQ.AND P4, PT, R26.reuse, 0x4, PT ;  /* 0x000000041a00780c */ /* 0x040fe40003f82270 */
[C---:B------:R-:W-:Y:S02]  /*09d0*/  ISETP.EQ.AND P3, PT, R26.reuse, 0x8, PT ;  /* 0x000000081a00780c */ /* 0x040fe40003f62270 */
[C---:B------:R-:W-:Y:S02]  /*09e0*/  ISETP.EQ.AND P2, PT, R26.reuse, 0xc, PT ;  /* 0x0000000c1a00780c */ /* 0x040fe40003f42270 */
[----:B------:R-:W-:Y:S01]  /*09f0*/  ISETP.EQ.AND P1, PT, R26, 0x10, PT ;  /* 0x000000101a00780c */ /* 0x000fe20003f22270 */
[----:B--2---:R-:W-:-:S03]  /*0a00*/  IMAD.WIDE.U32 R18, R16, R5, RZ ;  /* 0x0000000510127225 */ /* 0x004fc600078e00ff */
[----:B------:R-:W-:-:S04]  /*0a10*/  IADD3 R18, P0, PT, R18, R25, RZ ;  /* 0x0000001912127210 */ /* 0x000fc80007f1e0ff */
[----:B------:R-:W-:Y:S01]  /*0a20*/  IADD3.X R25, PT, PT, R19, UR5, RZ, P0, !PT ;  /* 0x0000000513197c10 */ /* 0x000fe200087fe4ff */
[--C-:B------:R-:W-:Y:S01]  /*0a30*/  @P5 IMAD.MOV.U32 R10, RZ, RZ, R18.reuse ;  /* 0x000000ffff0a5224 */ /* 0x100fe200078e0012 */
[----:B------:R-:W-:Y:S01]  /*0a40*/  ISETP.NE.AND P5, PT, R27, 0x6, PT ;  /* 0x000000061b00780c */ /* 0x000fe20003fa5270 */
[--C-:B------:R-:W-:Y:S01]  /*0a50*/  @P4 IMAD.MOV.U32 R11, RZ, RZ, R18.reuse ;  /* 0x000000ffff0b4224 */ /* 0x100fe200078e0012 */
[----:B------:R-:W-:Y:S01]  /*0a60*/  ISETP.EQ.AND P0, PT, R26, 0x14, PT ;  /* 0x000000141a00780c */ /* 0x000fe20003f02270 */
[--C-:B------:R-:W-:Y:S02]  /*0a70*/  @P3 IMAD.MOV.U32 R20, RZ, RZ, R18.reuse ;  /* 0x000000ffff143224 */ /* 0x100fe400078e0012 */
[--C-:B------:R-:W-:Y:S02]  /*0a80*/  @P2 IMAD.MOV.U32 R21, RZ, RZ, R18.reuse ;  /* 0x000000ffff152224 */ /* 0x100fe400078e0012 */
[----:B------:R-:W-:-:S08]  /*0a90*/  @P1 IMAD.MOV.U32 R22, RZ, RZ, R18 ;  /* 0x000000ffff161224 */ /* 0x000fd000078e0012 */
[----:B------:R-:W-:Y:S01]  /*0aa0*/  @P0 MOV R23, R18 ;  /* 0x0000001200170202 */ /* 0x000fe20000000f00 */
[----:B------:R-:W-:Y:S06]  /*0ab0*/  @P5 BRA `(.L_x_10) ;  /* 0xfffffffc00ac5947 */ /* 0x000fec000383ffff */
        /* <DEDUP_REMOVED lines=39> */
.L_x_12:
[----:B------:R-:W-:Y:S05]  /*0d30*/  BSYNC.RECONVERGENT B1 ;  /* 0x0000000000017941 */ /* 0x000fea0003800200 */
.L_x_11:
        /* <DEDUP_REMOVED lines=17> */
.L_x_9:
[----:B------:R-:W-:Y:S05]  /*0e50*/  BSYNC.RECONVERGENT B0 ;  /* 0x0000000000007941 */ /* 0x000fea0003800200 */
.L_x_8:
[----:B------:R-:W-:Y:S02]  /*0e60*/  IMAD.MOV.U32 R14, RZ, RZ, 0x37cbac00 ;  /* 0x37cbac00ff0e7424 */ /* 0x000fe400078e00ff */
[----:B------:R-:W-:Y:S01]  /*0e70*/  FMUL R15, R18, R18 ;  /* 0x00000012120f7220 */ /* 0x000fe20000400000 */
[----:B------:R-:W-:Y:S01]  /*0e80*/  LOP3.LUT R16, R25, 0x1, RZ, 0xc0, !PT ;  /* 0x0000000119107812 */ /* 0x000fe200078ec0ff */
[----:B------:R-:W-:Y:S01]  /*0e90*/  IMAD.MOV.U32 R26, RZ, RZ, 0x3d2aaabb ;  /* 0x3d2aaabbff1a7424 */ /* 0x000fe200078e00ff */
[----:B------:R-:W-:Y:S01]  /*0ea0*/  UIADD3 UR4, UPT, UPT, UR4, 0x1, URZ ;  /* 0x0000000104047890 */ /* 0x000fe2000fffe0ff */
[----:B------:R-:W-:Y:S01]  /*0eb0*/  FFMA R14, R15, R14, -0.0013887860113754868507 ;  /* 0xbab607ed0f0e7423 */ /* 0x000fe2000000000e */
[----:B------:R-:W-:Y:S01]  /*0ec0*/  ISETP.NE.U32.AND P0, PT, R16, 0x1, PT ;  /* 0x000000011000780c */ /* 0x000fe20003f05070 */
[----:B------:R-:W-:Y:S01]  /*0ed0*/  VIADD R17, R25, 0x1 ;  /* 0x0000000119117836 */ /* 0x000fe20000000000 */
[----:B------:R-:W-:Y:S01]  /*0ee0*/  UISETP.NE.AND UP0, UPT, UR4, 0x3e8, UPT ;  /* 0x000003e80400788c */ /* 0x000fe2000bf05270 */
[----:B------:R-:W-:Y:S01]  /*0ef0*/  IMAD.MOV.U32 R19, RZ, RZ, 0x3effffff ;  /* 0x3effffffff137424 */ /* 0x000fe200078e00ff */
[----:B------:R-:W-:-:S02]  /*0f00*/  FSEL R16, R14, -0.00019574658654164522886, P0 ;  /* 0xb94d41530e107808 */ /* 0x000fc40000000000 */
[----:B------:R-:W-:Y:S02]  /*0f10*/  FSEL R26, R26, 0.0083327032625675201416, P0 ;  /* 0x3c0885e41a1a7808 */ /* 0x000fe40000000000 */
[----:B------:R-:W-:Y:S02]  /*0f20*/  LOP3.LUT P1, RZ, R17, 0x2, RZ, 0xc0, !PT ;  /* 0x0000000211ff7812 */ /* 0x000fe4000782c0ff */
[----:B------:R-:W-:Y:S01]  /*0f30*/  FSEL R14, R18, 1, !P0 ;  /* 0x3f800000120e7808 */ /* 0x000fe20004000000 */
[----:B------:R-:W-:Y:S01]  /*0f40*/  FFMA R16, R15, R16, R26 ;  /* 0x000000100f107223 */ /* 0x000fe2000000001a */
[----:B------:R-:W-:-:S03]  /*0f50*/  FSEL R19, -R19, -0.16666662693023681641, P0 ;  /* 0xbe2aaaa813137808 */ /* 0x000fc60000000100 */
[C---:B------:R-:W-:Y:S02]  /*0f60*/  FFMA R17, R15.reuse, R14, RZ ;  /* 0x0000000e0f117223 */ /* 0x040fe400000000ff */
[----:B------:R-:W-:-:S04]  /*0f70*/  FFMA R16, R15, R16, R19 ;  /* 0x000000100f107223 */ /* 0x000fc80000000013 */
[----:B------:R-:W-:-:S04]  /*0f80*/  FFMA R14, R17, R16, R14 ;  /* 0x00000010110e7223 */ /* 0x000fc8000000000e */
[----:B------:R-:W-:-:S04]  /*0f90*/  @P1 FADD R14, RZ, -R14 ;  /* 0x8000000eff0e1221 */ /* 0x000fc80000000000 */
[----:B------:R-:W-:Y:S01]  /*0fa0*/  FFMA R3, R24, R14, R3 ;  /* 0x0000000e18037223 */ /* 0x000fe20000000003 */
[----:B------:R-:W-:Y:S06]  /*0fb0*/  BRA.U UP0, `(.L_x_13) ;  /* 0xfffffff100947547 */ /* 0x000fec000b83ffff */
[----:B------:R-:W-:Y:S01]  /*0fc0*/  STG.E desc[UR8][R12.64], R3 ;  /* 0x000000030c007986 */ /* 0x000fe2000c101908 */
[----:B------:R-:W-:Y:S05]  /*0fd0*/  EXIT ;  /* 0x000000000000794d */ /* 0x000fea0003800000 */
.L_x_14:
        /* <DEDUP_REMOVED lines=10> */
.L_x_18:


//--------------------- .nv.global.init           --------------------------
	.section	.nv.global.init,"aw",@progbits
	.align	4
.nv.global.init:
	.type		__cudart_i2opi_f,@object
	.size		__cudart_i2opi_f,(.L_0 - __cudart_i2opi_f)
__cudart_i2opi_f:
        /*0000*/ 	.byte	0x41, 0x90, 0x43, 0x3c, 0x99, 0x95, 0x62, 0xdb, 0xc0, 0xdd, 0x34, 0xf5, 0xd1, 0x57, 0x27, 0xfc
        /*0010*/ 	.byte	0x29, 0x15, 0x44, 0x4e, 0x6e, 0x83, 0xf9, 0xa2
.L_0:


//--------------------- .nv.shared.reserved.0     --------------------------
	.section	.nv.shared.reserved.0,"aw",@nobits
	.weak		__nv_reservedSMEM_offset_0_alias
	.size		__nv_reservedSMEM_offset_0_alias, 0, 64
	.other		__nv_reservedSMEM_offset_0_alias,@"STO_CUDA_RESERVED_SHARED STV_DEFAULT"
__nv_reservedSMEM_offset_0_alias:
	.zero		0
	.zero		64


//--------------------- .nv.constant0._Z13atomic_stressPf --------------------------
	.section	.nv.constant0._Z13atomic_stressPf,"a",@progbits
	.sectionflags	@""
	.align	4
.nv.constant0._Z13atomic_stressPf:
	.zero		904


//--------------------- .nv.constant0._Z9xu_stressPf --------------------------
	.section	.nv.constant0._Z9xu_stressPf,"a",@progbits
	.sectionflags	@""
	.align	4
.nv.constant0._Z9xu_stressPf:
	.zero		904


//--------------------- .nv.constant0._Z13memory_stressPf --------------------------
	.section	.nv.constant0._Z13memory_stressPf,"a",@progbits
	.sectionflags	@""
	.align	4
.nv.constant0._Z13memory_stressPf:
	.zero		904


//--------------------- .nv.constant0._Z14compute_stressPf --------------------------
	.section	.nv.constant0._Z14compute_stressPf,"a",@progbits
	.sectionflags	@""
	.align	4
.nv.constant0._Z14compute_stressPf:
	.zero		904


//--------------------- SYMBOLS --------------------------

	.type		.nv.reservedSmem.offset0,@object
	.size		.nv.reservedSmem.offset0,0x4
